	.headerflags	@"EF_CUDA_TEXMODE_UNIFIED EF_CUDA_64BIT_ADDRESS EF_CUDA_SM80 EF_CUDA_VIRTUAL_SM(EF_CUDA_SM80)"
	.elftype	@"ET_EXEC"


//--------------------- .nv.info                  --------------------------
	.section	.nv.info,"",@"SHT_CUDA_INFO"
	.align	4


	//----- nvinfo : EIATTR_REGCOUNT
	.align		4
        /*0000*/ 	.byte	0x04, 0x2f
        /*0002*/ 	.short	(.L_1 - .L_0)
	.align		4
.L_0:
        /*0004*/ 	.word	index@(memcpyKernelHighBW)
        /*0008*/ 	.word	0x00000010


	//----- nvinfo : EIATTR_MIN_STACK_SIZE
	.align		4
.L_1:
        /*000c*/ 	.byte	0x04, 0x12
        /*000e*/ 	.short	(.L_3 - .L_2)
	.align		4
.L_2:
        /*0010*/ 	.word	index@(memcpyKernelHighBW)
        /*0014*/ 	.word	0x00000000


	//----- nvinfo : EIATTR_FRAME_SIZE
	.align		4
.L_3:
        /*0018*/ 	.byte	0x04, 0x11
        /*001a*/ 	.short	(.L_5 - .L_4)
	.align		4
.L_4:
        /*001c*/ 	.word	index@(memcpyKernelHighBW)
        /*0020*/ 	.word	0x00000000


	//----- nvinfo : EIATTR_REGCOUNT
	.align		4
.L_5:
        /*0024*/ 	.byte	0x04, 0x2f
        /*0026*/ 	.short	(.L_7 - .L_6)
	.align		4
.L_6:
        /*0028*/ 	.word	index@(memcpyKernelLowLatency)
        /*002c*/ 	.word	0x00000008


	//----- nvinfo : EIATTR_MIN_STACK_SIZE
	.align		4
.L_7:
        /*0030*/ 	.byte	0x04, 0x12
        /*0032*/ 	.short	(.L_9 - .L_8)
	.align		4
.L_8:
        /*0034*/ 	.word	index@(memcpyKernelLowLatency)
        /*0038*/ 	.word	0x00000000


	//----- nvinfo : EIATTR_FRAME_SIZE
	.align		4
.L_9:
        /*003c*/ 	.byte	0x04, 0x11
        /*003e*/ 	.short	(.L_11 - .L_10)
	.align		4
.L_10:
        /*0040*/ 	.word	index@(memcpyKernelLowLatency)
        /*0044*/ 	.word	0x00000000


	//----- nvinfo : EIATTR_REGCOUNT
	.align		4
.L_11:
        /*0048*/ 	.byte	0x04, 0x2f
        /*004a*/ 	.short	(.L_13 - .L_12)
	.align		4
.L_12:
        /*004c*/ 	.word	index@(memcpyKernelTrailing)
        /*0050*/ 	.word	0x00000008


	//----- nvinfo : EIATTR_MIN_STACK_SIZE
	.align		4
.L_13:
        /*0054*/ 	.byte	0x04, 0x12
        /*0056*/ 	.short	(.L_15 - .L_14)
	.align		4
.L_14:
        /*0058*/ 	.word	index@(memcpyKernelTrailing)
        /*005c*/ 	.word	0x00000000


	//----- nvinfo : EIATTR_FRAME_SIZE
	.align		4
.L_15:
        /*0060*/ 	.byte	0x04, 0x11
        /*0062*/ 	.short	(.L_17 - .L_16)
	.align		4
.L_16:
        /*0064*/ 	.word	index@(memcpyKernelTrailing)
        /*0068*/ 	.word	0x00000000


	//----- nvinfo : EIATTR_MIN_STACK_SIZE
	.align		4
.L_17:
        /*006c*/ 	.byte	0x04, 0x12
        /*006e*/ 	.short	(.L_19 - .L_18)
	.align		4
.L_18:
        /*0070*/ 	.word	index@(memcpyKernelTrailing)
        /*0074*/ 	.word	0x00000000


	//----- nvinfo : EIATTR_MIN_STACK_SIZE
	.align		4
.L_19:
        /*0078*/ 	.byte	0x04, 0x12
        /*007a*/ 	.short	(.L_21 - .L_20)
	.align		4
.L_20:
        /*007c*/ 	.word	index@(memcpyKernelLowLatency)
        /*0080*/ 	.word	0x00000000


	//----- nvinfo : EIATTR_MIN_STACK_SIZE
	.align		4
.L_21:
        /*0084*/ 	.byte	0x04, 0x12
        /*0086*/ 	.short	(.L_23 - .L_22)
	.align		4
.L_22:
        /*0088*/ 	.word	index@(memcpyKernelHighBW)
        /*008c*/ 	.word	0x00000000
.L_23:


//--------------------- .nv.info.memcpyKernelTrailing --------------------------
	.section	.nv.info.memcpyKernelTrailing,"",@"SHT_CUDA_INFO"
	.sectionflags	@""
	.align	4


	//----- nvinfo : EIATTR_CUDA_API_VERSION
	.align		4
        /*0000*/ 	.byte	0x04, 0x37
        /*0002*/ 	.short	(.L_25 - .L_24)
.L_24:
        /*0004*/ 	.word	0x0000007c


	//----- nvinfo : EIATTR_SW2861232_WAR
	.align		4
.L_25:
        /*0008*/ 	.byte	0x01, 0x35
	.zero		2


	//----- nvinfo : EIATTR_PARAM_CBANK
	.align		4
        /*000c*/ 	.byte	0x04, 0x0a
        /*000e*/ 	.short	(.L_27 - .L_26)
	.align		4
.L_26:
        /*0010*/ 	.word	index@(.nv.constant0.memcpyKernelTrailing)
        /*0014*/ 	.short	0x0160
        /*0016*/ 	.short	0x0018


	//----- nvinfo : EIATTR_CBANK_PARAM_SIZE
	.align		4
.L_27:
        /*0018*/ 	.byte	0x03, 0x19
        /*001a*/ 	.short	0x0018


	//----- nvinfo : EIATTR_KPARAM_INFO
	.align		4
        /*001c*/ 	.byte	0x04, 0x17
        /*001e*/ 	.short	(.L_29 - .L_28)
.L_28:
        /*0020*/ 	.word	0x00000000
        /*0024*/ 	.short	0x0002
        /*0026*/ 	.short	0x0010
        /*0028*/ 	.byte	0x00, 0xf0, 0x21, 0x00


	//----- nvinfo : EIATTR_KPARAM_INFO
	.align		4
.L_29:
        /*002c*/ 	.byte	0x04, 0x17
        /*002e*/ 	.short	(.L_31 - .L_30)
.L_30:
        /*0030*/ 	.word	0x00000000
        /*0034*/ 	.short	0x0001
        /*0036*/ 	.short	0x0008
        /*0038*/ 	.byte	0x00, 0xf0, 0x21, 0x00


	//----- nvinfo : EIATTR_KPARAM_INFO
	.align		4
.L_31:
        /*003c*/ 	.byte	0x04, 0x17
        /*003e*/ 	.short	(.L_33 - .L_32)
.L_32:
        /*0040*/ 	.word	0x00000000
        /*0044*/ 	.short	0x0000
        /*0046*/ 	.short	0x0000
        /*0048*/ 	.byte	0x00, 0xf0, 0x21, 0x00


	//----- nvinfo : EIATTR_MAXREG_COUNT
	.align		4
.L_33:
        /*004c*/ 	.byte	0x03, 0x1b
        /*004e*/ 	.short	0x00ff


	//----- nvinfo : EIATTR_EXIT_INSTR_OFFSETS
	.align		4
        /*0050*/ 	.byte	0x04, 0x1c
        /*0052*/ 	.short	(.L_35 - .L_34)


	//   ....[0]....
.L_34:
        /*0054*/ 	.word	0x00000070


	//   ....[1]....
        /*0058*/ 	.word	0x000000f0
.L_35:


//--------------------- .nv.info.memcpyKernelLowLatency --------------------------
	.section	.nv.info.memcpyKernelLowLatency,"",@"SHT_CUDA_INFO"
	.sectionflags	@""
	.align	4


	//----- nvinfo : EIATTR_CUDA_API_VERSION
	.align		4
        /*0000*/ 	.byte	0x04, 0x37
        /*0002*/ 	.short	(.L_37 - .L_36)
.L_36:
        /*0004*/ 	.word	0x0000007c


	//----- nvinfo : EIATTR_SW2861232_WAR
	.align		4
.L_37:
        /*0008*/ 	.byte	0x01, 0x35
	.zero		2


	//----- nvinfo : EIATTR_PARAM_CBANK
	.align		4
        /*000c*/ 	.byte	0x04, 0x0a
        /*000e*/ 	.short	(.L_39 - .L_38)
	.align		4
.L_38:
        /*0010*/ 	.word	index@(.nv.constant0.memcpyKernelLowLatency)
        /*0014*/ 	.short	0x0160
        /*0016*/ 	.short	0x0018


	//----- nvinfo : EIATTR_CBANK_PARAM_SIZE
	.align		4
.L_39:
        /*0018*/ 	.byte	0x03, 0x19
        /*001a*/ 	.short	0x0018


	//----- nvinfo : EIATTR_KPARAM_INFO
	.align		4
        /*001c*/ 	.byte	0x04, 0x17
        /*001e*/ 	.short	(.L_41 - .L_40)
.L_40:
        /*0020*/ 	.word	0x00000000
        /*0024*/ 	.short	0x0002
        /*0026*/ 	.short	0x0010
        /*0028*/ 	.byte	0x00, 0xf0, 0x21, 0x00


	//----- nvinfo : EIATTR_KPARAM_INFO
	.align		4
.L_41:
        /*002c*/ 	.byte	0x04, 0x17
        /*002e*/ 	.short	(.L_43 - .L_42)
.L_42:
        /*0030*/ 	.word	0x00000000
        /*0034*/ 	.short	0x0001
        /*0036*/ 	.short	0x0008
        /*0038*/ 	.byte	0x00, 0xf0, 0x21, 0x00


	//----- nvinfo : EIATTR_KPARAM_INFO
	.align		4
.L_43:
        /*003c*/ 	.byte	0x04, 0x17
        /*003e*/ 	.short	(.L_45 - .L_44)
.L_44:
        /*0040*/ 	.word	0x00000000
        /*0044*/ 	.short	0x0000
        /*0046*/ 	.short	0x0000
        /*0048*/ 	.byte	0x00, 0xf0, 0x21, 0x00


	//----- nvinfo : EIATTR_MAXREG_COUNT
	.align		4
.L_45:
        /*004c*/ 	.byte	0x03, 0x1b
        /*004e*/ 	.short	0x00ff


	//----- nvinfo : EIATTR_EXIT_INSTR_OFFSETS
	.align		4
        /*0050*/ 	.byte	0x04, 0x1c
        /*0052*/ 	.short	(.L_47 - .L_46)


	//   ....[0]....
.L_46:
        /*0054*/ 	.word	0x00000070


	//   ....[1]....
        /*0058*/ 	.word	0x00000110
.L_47:


//--------------------- .nv.info.memcpyKernelHighBW --------------------------
	.section	.nv.info.memcpyKernelHighBW,"",@"SHT_CUDA_INFO"
	.sectionflags	@""
	.align	4


	//----- nvinfo : EIATTR_CUDA_API_VERSION
	.align		4
        /*0000*/ 	.byte	0x04, 0x37
        /*0002*/ 	.short	(.L_49 - .L_48)
.L_48:
        /*0004*/ 	.word	0x0000007c


	//----- nvinfo : EIATTR_SW2861232_WAR
	.align		4
.L_49:
        /*0008*/ 	.byte	0x01, 0x35
	.zero		2


	//----- nvinfo : EIATTR_PARAM_CBANK
	.align		4
        /*000c*/ 	.byte	0x04, 0x0a
        /*000e*/ 	.short	(.L_51 - .L_50)
	.align		4
.L_50:
        /*0010*/ 	.word	index@(.nv.constant0.memcpyKernelHighBW)
        /*0014*/ 	.short	0x0160
        /*0016*/ 	.short	0x0010


	//----- nvinfo : EIATTR_CBANK_PARAM_SIZE
	.align		4
.L_51:
        /*0018*/ 	.byte	0x03, 0x19
        /*001a*/ 	.short	0x0010


	//----- nvinfo : EIATTR_KPARAM_INFO
	.align		4
        /*001c*/ 	.byte	0x04, 0x17
        /*001e*/ 	.short	(.L_53 - .L_52)
.L_52:
        /*0020*/ 	.word	0x00000000
        /*0024*/ 	.short	0x0001
        /*0026*/ 	.short	0x0008
        /*0028*/ 	.byte	0x00, 0xf0, 0x21, 0x00


	//----- nvinfo : EIATTR_KPARAM_INFO
	.align		4
.L_53:
        /*002c*/ 	.byte	0x04, 0x17
        /*002e*/ 	.short	(.L_55 - .L_54)
.L_54:
        /*0030*/ 	.word	0x00000000
        /*0034*/ 	.short	0x0000
        /*0036*/ 	.short	0x0000
        /*0038*/ 	.byte	0x00, 0xf0, 0x21, 0x00


	//----- nvinfo : EIATTR_MAXREG_COUNT
	.align		4
.L_55:
        /*003c*/ 	.byte	0x03, 0x1b
        /*003e*/ 	.short	0x00ff


	//----- nvinfo : EIATTR_EXIT_INSTR_OFFSETS
	.align		4
        /*0040*/ 	.byte	0x04, 0x1c
        /*0042*/ 	.short	(.L_57 - .L_56)


	//   ....[0]....
.L_56:
        /*0044*/ 	.word	0x00000160
.L_57:


//--------------------- .nv.callgraph             --------------------------
	.section	.nv.callgraph,"",@"SHT_CUDA_CALLGRAPH"
	.align	4
	.sectionentsize	8
	.align		4
        /*0000*/ 	.word	0x00000000
	.align		4
        /*0004*/ 	.word	0xffffffff
	.align		4
        /*0008*/ 	.word	0x00000000
	.align		4
        /*000c*/ 	.word	0xfffffffe
	.align		4
        /*0010*/ 	.word	0x00000000
	.align		4
        /*0014*/ 	.word	0xfffffffd
	.align		4
        /*0018*/ 	.word	0x00000000
	.align		4
        /*001c*/ 	.word	0xfffffffc


//--------------------- .nv.rel.action            --------------------------
	.section	.nv.rel.action,"",@"SHT_CUDA_RELOCINFO"
	.align	8
	.sectionentsize	8
        /*0000*/ 	.byte	0x73, 0x00, 0x00, 0x00, 0x00, 0x00, 0x00, 0x00, 0x00, 0x00, 0x00, 0x11, 0x25, 0x00, 0x05, 0x36


//--------------------- .nv.constant0.memcpyKernelTrailing --------------------------
	.section	.nv.constant0.memcpyKernelTrailing,"a",@progbits
	.sectionflags	@""
	.align	4
.nv.constant0.memcpyKernelTrailing:
	.zero		376


//--------------------- .nv.constant0.memcpyKernelLowLatency --------------------------
	.section	.nv.constant0.memcpyKernelLowLatency,"a",@progbits
	.sectionflags	@""
	.align	4
.nv.constant0.memcpyKernelLowLatency:
	.zero		376


//--------------------- .nv.constant0.memcpyKernelHighBW --------------------------
	.section	.nv.constant0.memcpyKernelHighBW,"a",@progbits
	.sectionflags	@""
	.align	4
.nv.constant0.memcpyKernelHighBW:
	.zero		368


//--------------------- .text.memcpyKernelTrailing --------------------------
	.section	.text.memcpyKernelTrailing,"ax",@progbits
	.sectioninfo	@"SHI_REGISTERS=8"
	.align	128
        .global         memcpyKernelTrailing
        .type           memcpyKernelTrailing,@function
        .size           memcpyKernelTrailing,(.L_x_3 - memcpyKernelTrailing)
        .other          memcpyKernelTrailing,@"STO_CUDA_ENTRY STV_DEFAULT"
memcpyKernelTrailing:
.text.memcpyKernelTrailing:
[----:B------:R-:W-:Y:S02]  /*0000*/  IMAD.MOV.U32 R1, RZ, RZ, c[0x0][0x28] ;  /* 0x00000a00ff017624 */ /* 0x000fe400078e00ff */
[----:B------:R-:W0:Y:S01]  /*0010*/  S2R R2, SR_TID.X ;  /* 0x0000000000027919 */ /* 0x000e220000002100 */
[----:B------:R-:W-:-:S03]  /*0020*/  IMAD.MOV.U32 R3, RZ, RZ, RZ ;  /* 0x000000ffff037224 */ /* 0x000fc600078e00ff */
[----:B------:R-:W0:Y:S02]  /*0030*/  S2R R5, SR_CTAID.X ;  /* 0x0000000000057919 */ /* 0x000e240000002500 */
[----:B0-----:R-:W-:-:S05]  /*0040*/  IMAD.WIDE.U32 R2, R5, 0x100, R2 ;  /* 0x0000010005027825 */ /* 0x001fca00078e0002 */
[----:B------:R-:W-:-:S04]  /*0050*/  ISETP.GE.U32.AND P0, PT, R2, c[0x0][0x170], PT ;  /* 0x00005c0002007a0c */ /* 0x000fc80003f06070 */
[----:B------:R-:W-:-:S13]  /*0060*/  ISETP.GE.U32.AND.EX P0, PT, R3, c[0x0][0x174], PT, P0 ;  /* 0x00005d0003007a0c */ /* 0x000fda0003f06100 */
[----:B------:R-:W-:Y:S05]  /*0070*/  @P0 EXIT ;  /* 0x000000000000094d */ /* 0x000fea0003800000 */
[----:B------:R-:W-:Y:S01]  /*0080*/  IADD3 R4, P0, R2, c[0x0][0x168], RZ ;  /* 0x00005a0002047a10 */ /* 0x000fe20007f1e0ff */
[----:B------:R-:W-:-:S03]  /*0090*/  ULDC.64 UR4, c[0x0][0x118] ;  /* 0x0000460000047ab9 */ /* 0x000fc60000000a00 */
[----:B------:R-:W-:-:S06]  /*00a0*/  IADD3.X R5, R3, c[0x0][0x16c], RZ, P0, !PT ;  /* 0x00005b0003057a10 */ /* 0x000fcc00007fe4ff */
[----:B------:R-:W2:Y:S01]  /*00b0*/  LDG.E.U8 R5, [R4.64] ;  /* 0x0000000404057981 */ /* 0x000ea2000c1e1100 */
[----:B------:R-:W-:-:S04]  /*00c0*/  IADD3 R2, P0, R2, c[0x0][0x160], RZ ;  /* 0x0000580002027a10 */ /* 0x000fc80007f1e0ff */
[----:B------:R-:W-:-:S05]  /*00d0*/  IADD3.X R3, R3, c[0x0][0x164], RZ, P0, !PT ;  /* 0x0000590003037a10 */ /* 0x000fca00007fe4ff */
[----:B--2---:R-:W-:Y:S01]  /*00e0*/  STG.E.U8 [R2.64], R5 ;  /* 0x0000000502007986 */ /* 0x004fe2000c101104 */
[----:B------:R-:W-:Y:S05]  /*00f0*/  EXIT ;  /* 0x000000000000794d */ /* 0x000fea0003800000 */
.L_x_0:
[----:B------:R-:W-:-:S00]  /*0100*/  BRA `(.L_x_0) ;  /* 0xfffffff000007947 */ /* 0x000fc0000383ffff */
[----:B------:R-:W-:-:S00]  /*0110*/  NOP ;  /* 0x0000000000007918 */ /* 0x000fc00000000000 */
        /* <DEDUP_REMOVED lines=14> */
.L_x_3:


//--------------------- .text.memcpyKernelLowLatency --------------------------
	.section	.text.memcpyKernelLowLatency,"ax",@progbits
	.sectioninfo	@"SHI_REGISTERS=8"
	.align	128
        .global         memcpyKernelLowLatency
        .type           memcpyKernelLowLatency,@function
        .size           memcpyKernelLowLatency,(.L_x_4 - memcpyKernelLowLatency)
        .other          memcpyKernelLowLatency,@"STO_CUDA_ENTRY STV_DEFAULT"
memcpyKernelLowLatency:
.text.memcpyKernelLowLatency:
        /* <DEDUP_REMOVED lines=8> */
[C---:B------:R-:W-:Y:S01]  /*0080*/  IMAD.SHL.U32 R4, R2.reuse, 0x4, RZ ;  /* 0x0000000402047824 */ /* 0x040fe200078e00ff */
[----:B------:R-:W-:Y:S01]  /*0090*/  SHF.L.U64.HI R0, R2, 0x2, R3 ;  /* 0x0000000202007819 */ /* 0x000fe20000010203 */
[----:B------:R-:W-:-:S03]  /*00a0*/  ULDC.64 UR4, c[0x0][0x118] ;  /* 0x0000460000047ab9 */ /* 0x000fc60000000a00 */
[----:B------:R-:W-:-:S04]  /*00b0*/  IADD3 R2, P0, R4, c[0x0][0x168], RZ ;  /* 0x00005a0004027a10 */ /* 0x000fc80007f1e0ff */
[----:B------:R-:W-:-:S06]  /*00c0*/  IADD3.X R3, R0, c[0x0][0x16c], RZ, P0, !PT ;  /* 0x00005b0000037a10 */ /* 0x000fcc00007fe4ff */
[----:B------:R-:W2:Y:S01]  /*00d0*/  LDG.E R3, [R2.64] ;  /* 0x0000000402037981 */ /* 0x000ea2000c1e1900 */
[----:B------:R-:W-:-:S04]  /*00e0*/  IADD3 R4, P0, R4, c[0x0][0x160], RZ ;  /* 0x0000580004047a10 */ /* 0x000fc80007f1e0ff */
[----:B------:R-:W-:-:S05]  /*00f0*/  IADD3.X R5, R0, c[0x0][0x164], RZ, P0, !PT ;  /* 0x0000590000057a10 */ /* 0x000fca00007fe4ff */
[----:B--2---:R-:W-:Y:S01]  /*0100*/  STG.E [R4.64], R3 ;  /* 0x0000000304007986 */ /* 0x004fe2000c101904 */
[----:B------:R-:W-:Y:S05]  /*0110*/  EXIT ;  /* 0x000000000000794d */ /* 0x000fea0003800000 */
.L_x_1:
        /* <DEDUP_REMOVED lines=14> */
.L_x_4:


//--------------------- .text.memcpyKernelHighBW  --------------------------
	.section	.text.memcpyKernelHighBW,"ax",@progbits
	.sectioninfo	@"SHI_REGISTERS=16"
	.align	128
        .global         memcpyKernelHighBW
        .type           memcpyKernelHighBW,@function
        .size           memcpyKernelHighBW,(.L_x_5 - memcpyKernelHighBW)
        .other          memcpyKernelHighBW,@"STO_CUDA_ENTRY STV_DEFAULT"
memcpyKernelHighBW:
.text.memcpyKernelHighBW:
[----:B------:R-:W-:Y:S02]  /*0000*/  IMAD.MOV.U32 R1, RZ, RZ, c[0x0][0x28] ;  /* 0x00000a00ff017624 */ /* 0x000fe400078e00ff */
[----:B------:R-:W0:Y:S01]  /*0010*/  S2R R5, SR_CTAID.Y ;  /* 0x0000000000057919 */ /* 0x000e220000002600 */
[----:B------:R-:W-:Y:S01]  /*0020*/  IMAD.MOV.U32 R3, RZ, RZ, RZ ;  /* 0x000000ffff037224 */ /* 0x000fe200078e00ff */
[----:B------:R-:W-:Y:S02]  /*0030*/  ULDC.64 UR4, c[0x0][0x118] ;  /* 0x0000460000047ab9 */ /* 0x000fe40000000a00 */
[----:B------:R-:W0:Y:S04]  /*0040*/  S2R R0, SR_CTAID.X ;  /* 0x0000000000007919 */ /* 0x000e280000002500 */
[----:B------:R-:W1:Y:S01]  /*0050*/  S2R R2, SR_TID.X ;  /* 0x0000000000027919 */ /* 0x000e620000002100 */
[----:B0-----:R-:W-:-:S04]  /*0060*/  IMAD R5, R5, c[0x0][0xc], R0 ;  /* 0x0000030005057a24 */ /* 0x001fc800078e0200 */
[----:B-1----:R-:W-:-:S04]  /*0070*/  IMAD.WIDE.U32 R2, R5, 0x400, R2 ;  /* 0x0000040005027825 */ /* 0x002fc800078e0002 */
[C---:B------:R-:W-:Y:S01]  /*0080*/  IMAD.SHL.U32 R4, R2.reuse, 0x4, RZ ;  /* 0x0000000402047824 */ /* 0x040fe200078e00ff */
[----:B------:R-:W-:-:S04]  /*0090*/  SHF.L.U64.HI R0, R2, 0x2, R3 ;  /* 0x0000000202007819 */ /* 0x000fc80000010203 */
[----:B------:R-:W-:-:S04]  /*00a0*/  IADD3 R2, P0, R4, c[0x0][0x168], RZ ;  /* 0x00005a0004027a10 */ /* 0x000fc80007f1e0ff */
[----:B------:R-:W-:-:S05]  /*00b0*/  IADD3.X R3, R0, c[0x0][0x16c], RZ, P0, !PT ;  /* 0x00005b0000037a10 */ /* 0x000fca00007fe4ff */
[----:B------:R-:W2:Y:S01]  /*00c0*/  LDG.E R7, [R2.64] ;  /* 0x0000000402077981 */ /* 0x000ea2000c1e1900 */
[----:B------:R-:W-:-:S04]  /*00d0*/  IADD3 R4, P0, R4, c[0x0][0x160], RZ ;  /* 0x0000580004047a10 */ /* 0x000fc80007f1e0ff */
[----:B------:R-:W-:-:S05]  /*00e0*/  IADD3.X R5, R0, c[0x0][0x164], RZ, P0, !PT ;  /* 0x0000590000057a10 */ /* 0x000fca00007fe4ff */
[----:B--2---:R-:W-:Y:S04]  /*00f0*/  STG.E [R4.64], R7 ;  /* 0x0000000704007986 */ /* 0x004fe8000c101904 */
[----:B------:R-:W2:Y:S04]  /*0100*/  LDG.E R9, [R2.64+0x400] ;  /* 0x0004000402097981 */ /* 0x000ea8000c1e1900 */
[----:B--2---:R-:W-:Y:S04]  /*0110*/  STG.E [R4.64+0x400], R9 ;  /* 0x0004000904007986 */ /* 0x004fe8000c101904 */
[----:B------:R-:W2:Y:S04]  /*0120*/  LDG.E R11, [R2.64+0x800] ;  /* 0x00080004020b7981 */ /* 0x000ea8000c1e1900 */
[----:B--2---:R-:W-:Y:S04]  /*0130*/  STG.E [R4.64+0x800], R11 ;  /* 0x0008000b04007986 */ /* 0x004fe8000c101904 */
[----:B------:R-:W2:Y:S04]  /*0140*/  LDG.E R13, [R2.64+0xc00] ;  /* 0x000c0004020d7981 */ /* 0x000ea8000c1e1900 */
[----:B--2---:R-:W-:Y:S01]  /*0150*/  STG.E [R4.64+0xc00], R13 ;  /* 0x000c000d04007986 */ /* 0x004fe2000c101904 */
[----:B------:R-:W-:Y:S05]  /*0160*/  EXIT ;  /* 0x000000000000794d */ /* 0x000fea0003800000 */
.L_x_2:
        /* <DEDUP_REMOVED lines=9> */
.L_x_5:
